	.headerflags	@"EF_CUDA_TEXMODE_UNIFIED EF_CUDA_64BIT_ADDRESS EF_CUDA_ACCELERATORS EF_CUDA_SM90 EF_CUDA_VIRTUAL_SM(EF_CUDA_SM90)"
	.elftype	@"ET_EXEC"


//--------------------- .nv.info                  --------------------------
	.section	.nv.info,"",@"SHT_CUDA_INFO"
	.align	4


	//----- nvinfo : EIATTR_REGCOUNT
	.align		4
        /*0000*/ 	.byte	0x04, 0x2f
        /*0002*/ 	.short	(.L_1 - .L_0)
	.align		4
.L_0:
        /*0004*/ 	.word	index@(triton_poi_fused_cat_convolution_15)
        /*0008*/ 	.word	0x00000020


	//----- nvinfo : EIATTR_MIN_STACK_SIZE
	.align		4
.L_1:
        /*000c*/ 	.byte	0x04, 0x12
        /*000e*/ 	.short	(.L_3 - .L_2)
	.align		4
.L_2:
        /*0010*/ 	.word	index@(triton_poi_fused_cat_convolution_15)
        /*0014*/ 	.word	0x00000000


	//----- nvinfo : EIATTR_FRAME_SIZE
	.align		4
.L_3:
        /*0018*/ 	.byte	0x04, 0x11
        /*001a*/ 	.short	(.L_5 - .L_4)
	.align		4
.L_4:
        /*001c*/ 	.word	index@(triton_poi_fused_cat_convolution_15)
        /*0020*/ 	.word	0x00000000


	//----- nvinfo : EIATTR_MIN_STACK_SIZE
	.align		4
.L_5:
        /*0024*/ 	.byte	0x04, 0x12
        /*0026*/ 	.short	(.L_7 - .L_6)
	.align		4
.L_6:
        /*0028*/ 	.word	index@(triton_poi_fused_cat_convolution_15)
        /*002c*/ 	.word	0x00000000
.L_7:


//--------------------- .nv.info.triton_poi_fused_cat_convolution_15 --------------------------
	.section	.nv.info.triton_poi_fused_cat_convolution_15,"",@"SHT_CUDA_INFO"
	.sectionflags	@""
	.align	4


	//----- nvinfo : EIATTR_CUDA_API_VERSION
	.align		4
        /*0000*/ 	.byte	0x04, 0x37
        /*0002*/ 	.short	(.L_9 - .L_8)
.L_8:
        /*0004*/ 	.word	0x0000007c


	//----- nvinfo : EIATTR_KPARAM_INFO
	.align		4
.L_9:
        /*0008*/ 	.byte	0x04, 0x17
        /*000a*/ 	.short	(.L_11 - .L_10)
.L_10:
        /*000c*/ 	.word	0x00000000
        /*0010*/ 	.short	0x000b
        /*0012*/ 	.short	0x0054
        /*0014*/ 	.byte	0x00, 0xf0, 0x11, 0x00


	//----- nvinfo : EIATTR_KPARAM_INFO
	.align		4
.L_11:
        /*0018*/ 	.byte	0x04, 0x17
        /*001a*/ 	.short	(.L_13 - .L_12)
.L_12:
        /*001c*/ 	.word	0x00000000
        /*0020*/ 	.short	0x000a
        /*0022*/ 	.short	0x0050
        /*0024*/ 	.byte	0x00, 0xf0, 0x11, 0x00


	//----- nvinfo : EIATTR_KPARAM_INFO
	.align		4
.L_13:
        /*0028*/ 	.byte	0x04, 0x17
        /*002a*/ 	.short	(.L_15 - .L_14)
.L_14:
        /*002c*/ 	.word	0x00000000
        /*0030*/ 	.short	0x0009
        /*0032*/ 	.short	0x0048
        /*0034*/ 	.byte	0x00, 0xf4, 0x21, 0x00


	//----- nvinfo : EIATTR_KPARAM_INFO
	.align		4
.L_15:
        /*0038*/ 	.byte	0x04, 0x17
        /*003a*/ 	.short	(.L_17 - .L_16)
.L_16:
        /*003c*/ 	.word	0x00000000
        /*0040*/ 	.short	0x0008
        /*0042*/ 	.short	0x0040
        /*0044*/ 	.byte	0x00, 0xf4, 0x21, 0x00


	//----- nvinfo : EIATTR_KPARAM_INFO
	.align		4
.L_17:
        /*0048*/ 	.byte	0x04, 0x17
        /*004a*/ 	.short	(.L_19 - .L_18)
.L_18:
        /*004c*/ 	.word	0x00000000
        /*0050*/ 	.short	0x0007
        /*0052*/ 	.short	0x0038
        /*0054*/ 	.byte	0x00, 0xf4, 0x21, 0x00


	//----- nvinfo : EIATTR_KPARAM_INFO
	.align		4
.L_19:
        /*0058*/ 	.byte	0x04, 0x17
        /*005a*/ 	.short	(.L_21 - .L_20)
.L_20:
        /*005c*/ 	.word	0x00000000
        /*0060*/ 	.short	0x0006
        /*0062*/ 	.short	0x0030
        /*0064*/ 	.byte	0x00, 0xf4, 0x21, 0x00


	//----- nvinfo : EIATTR_KPARAM_INFO
	.align		4
.L_21:
        /*0068*/ 	.byte	0x04, 0x17
        /*006a*/ 	.short	(.L_23 - .L_22)
.L_22:
        /*006c*/ 	.word	0x00000000
        /*0070*/ 	.short	0x0005
        /*0072*/ 	.short	0x0028
        /*0074*/ 	.byte	0x00, 0xf4, 0x21, 0x00


	//----- nvinfo : EIATTR_KPARAM_INFO
	.align		4
.L_23:
        /*0078*/ 	.byte	0x04, 0x17
        /*007a*/ 	.short	(.L_25 - .L_24)
.L_24:
        /*007c*/ 	.word	0x00000000
        /*0080*/ 	.short	0x0004
        /*0082*/ 	.short	0x0020
        /*0084*/ 	.byte	0x00, 0xf4, 0x21, 0x00


	//----- nvinfo : EIATTR_KPARAM_INFO
	.align		4
.L_25:
        /*0088*/ 	.byte	0x04, 0x17
        /*008a*/ 	.short	(.L_27 - .L_26)
.L_26:
        /*008c*/ 	.word	0x00000000
        /*0090*/ 	.short	0x0003
        /*0092*/ 	.short	0x0018
        /*0094*/ 	.byte	0x00, 0xf4, 0x21, 0x00


	//----- nvinfo : EIATTR_KPARAM_INFO
	.align		4
.L_27:
        /*0098*/ 	.byte	0x04, 0x17
        /*009a*/ 	.short	(.L_29 - .L_28)
.L_28:
        /*009c*/ 	.word	0x00000000
        /*00a0*/ 	.short	0x0002
        /*00a2*/ 	.short	0x0010
        /*00a4*/ 	.byte	0x00, 0xf4, 0x21, 0x00


	//----- nvinfo : EIATTR_KPARAM_INFO
	.align		4
.L_29:
        /*00a8*/ 	.byte	0x04, 0x17
        /*00aa*/ 	.short	(.L_31 - .L_30)
.L_30:
        /*00ac*/ 	.word	0x00000000
        /*00b0*/ 	.short	0x0001
        /*00b2*/ 	.short	0x0008
        /*00b4*/ 	.byte	0x00, 0xf4, 0x21, 0x00


	//----- nvinfo : EIATTR_KPARAM_INFO
	.align		4
.L_31:
        /*00b8*/ 	.byte	0x04, 0x17
        /*00ba*/ 	.short	(.L_33 - .L_32)
.L_32:
        /*00bc*/ 	.word	0x00000000
        /*00c0*/ 	.short	0x0000
        /*00c2*/ 	.short	0x0000
        /*00c4*/ 	.byte	0x00, 0xf4, 0x21, 0x00


	//----- nvinfo : EIATTR_SPARSE_MMA_MASK
	.align		4
.L_33:
        /*00c8*/ 	.byte	0x03, 0x50
        /*00ca*/ 	.short	0x0000


	//----- nvinfo : EIATTR_MAXREG_COUNT
	.align		4
        /*00cc*/ 	.byte	0x03, 0x1b
        /*00ce*/ 	.short	0x00ff


	//----- nvinfo : EIATTR_EXIT_INSTR_OFFSETS
	.align		4
        /*00d0*/ 	.byte	0x04, 0x1c
        /*00d2*/ 	.short	(.L_35 - .L_34)


	//   ....[0]....
.L_34:
        /*00d4*/ 	.word	0x00000a60


	//   ....[1]....
        /*00d8*/ 	.word	0x00000a80


	//----- nvinfo : EIATTR_REQNTID
	.align		4
.L_35:
        /*00dc*/ 	.byte	0x04, 0x10
        /*00de*/ 	.short	(.L_37 - .L_36)
.L_36:
        /*00e0*/ 	.word	0x00000080
        /*00e4*/ 	.word	0x00000001
        /*00e8*/ 	.word	0x00000001


	//----- nvinfo : EIATTR_CBANK_PARAM_SIZE
	.align		4
.L_37:
        /*00ec*/ 	.byte	0x03, 0x19
        /*00ee*/ 	.short	0x0058


	//----- nvinfo : EIATTR_PARAM_CBANK
	.align		4
        /*00f0*/ 	.byte	0x04, 0x0a
        /*00f2*/ 	.short	(.L_39 - .L_38)
	.align		4
.L_38:
        /*00f4*/ 	.word	index@(.nv.constant0.triton_poi_fused_cat_convolution_15)
        /*00f8*/ 	.short	0x0210
        /*00fa*/ 	.short	0x0058


	//----- nvinfo : EIATTR_SW_WAR
	.align		4
.L_39:
        /*00fc*/ 	.byte	0x04, 0x36
        /*00fe*/ 	.short	(.L_41 - .L_40)
.L_40:
        /*0100*/ 	.word	0x00000008
.L_41:


//--------------------- .nv.callgraph             --------------------------
	.section	.nv.callgraph,"",@"SHT_CUDA_CALLGRAPH"
	.align	4
	.sectionentsize	8
	.align		4
        /*0000*/ 	.word	0x00000000
	.align		4
        /*0004*/ 	.word	0xffffffff
	.align		4
        /*0008*/ 	.word	0x00000000
	.align		4
        /*000c*/ 	.word	0xfffffffe
	.align		4
        /*0010*/ 	.word	0x00000000
	.align		4
        /*0014*/ 	.word	0xfffffffd
	.align		4
        /*0018*/ 	.word	0x00000000
	.align		4
        /*001c*/ 	.word	0xfffffffc


//--------------------- .text.triton_poi_fused_cat_convolution_15 --------------------------
	.section	.text.triton_poi_fused_cat_convolution_15,"ax",@progbits
	.sectionflags	@"SHF_BARRIERS=1"
	.align	128
        .global         triton_poi_fused_cat_convolution_15
        .type           triton_poi_fused_cat_convolution_15,@function
        .size           triton_poi_fused_cat_convolution_15,(.L_x_1 - triton_poi_fused_cat_convolution_15)
        .other          triton_poi_fused_cat_convolution_15,@"STO_CUDA_ENTRY STV_DEFAULT"
triton_poi_fused_cat_convolution_15:
.text.triton_poi_fused_cat_convolution_15:
[----:B------:R-:W0:Y:S01]  /*0000*/  LDC R1, c[0x0][0x28] ;  /* 0x00000a00ff017b82 */ /* 0x000e220000000800 */
[----:B------:R-:W1:Y:S07]  /*0010*/  S2R R23, SR_CTAID.Y ;  /* 0x0000000000177919 */ /* 0x000e6e0000002600 */
[----:B------:R-:W2:Y:S01]  /*0020*/  LDC.64 R14, c[0x0][0x210] ;  /* 0x00008400ff0e7b82 */ /* 0x000ea20000000a00 */
[----:B------:R-:W-:Y:S01]  /*0030*/  CS2R R10, SRZ ;  /* 0x00000000000a7805 */ /* 0x000fe2000001ff00 */
[----:B------:R-:W-:Y:S01]  /*0040*/  ULDC.64 UR6, c[0x0][0x208] ;  /* 0x0000820000067ab9 */ /* 0x000fe20000000a00 */
[----:B------:R-:W3:Y:S01]  /*0050*/  S2R R8, SR_TID.X ;  /* 0x0000000000087919 */ /* 0x000ee20000002100 */
[----:B------:R-:W4:Y:S04]  /*0060*/  S2R R0, SR_CTAID.X ;  /* 0x0000000000007919 */ /* 0x000f280000002500 */
[----:B------:R-:W5:Y:S08]  /*0070*/  LDC.64 R12, c[0x0][0x218] ;  /* 0x00008600ff0c7b82 */ /* 0x000f700000000a00 */
[----:B------:R-:W2:Y:S08]  /*0080*/  LDC.64 R26, c[0x0][0x228] ;  /* 0x00008a00ff1a7b82 */ /* 0x000eb00000000a00 */
[----:B------:R-:W2:Y:S01]  /*0090*/  LDC.64 R24, c[0x0][0x220] ;  /* 0x00008800ff187b82 */ /* 0x000ea20000000a00 */
[----:B-1----:R-:W-:-:S02]  /*00a0*/  IMAD.SHL.U32 R23, R23, 0x80, RZ ;  /* 0x0000008017177824 */ /* 0x002fc400078e00ff */
[----:B---3--:R-:W-:Y:S01]  /*00b0*/  IMAD.SHL.U32 R2, R8, 0x4, RZ ;  /* 0x0000000408027824 */ /* 0x008fe200078e00ff */
[----:B------:R-:W-:Y:S01]  /*00c0*/  SHF.R.U32.HI R20, RZ, 0x5, R8 ;  /* 0x00000005ff147819 */ /* 0x000fe20000011608 */
[----:B----4-:R-:W-:-:S03]  /*00d0*/  IMAD.SHL.U32 R21, R0, 0x4, RZ ;  /* 0x0000000400157824 */ /* 0x010fc600078e00ff */
[----:B------:R-:W-:Y:S02]  /*00e0*/  LOP3.LUT R4, R23, 0x7c, R2, 0xf8, !PT ;  /* 0x0000007c17047812 */ /* 0x000fe400078ef802 */
[----:B------:R-:W-:Y:S02]  /*00f0*/  SGXT.U32 R20, R20, 0x2 ;  /* 0x000000021414781a */ /* 0x000fe40000000000 */
[----:B------:R-:W-:Y:S02]  /*0100*/  SHF.R.S32.HI R3, RZ, 0x1f, R4 ;  /* 0x0000001fff037819 */ /* 0x000fe40000011404 */
[----:B------:R-:W-:Y:S02]  /*0110*/  LOP3.LUT R21, R21, R20, RZ, 0xfc, !PT ;  /* 0x0000001415157212 */ /* 0x000fe400078efcff */
[----:B------:R-:W-:Y:S02]  /*0120*/  LEA.HI R3, R3, R4, RZ, 0x7 ;  /* 0x0000000403037211 */ /* 0x000fe400078f38ff */
[----:B------:R-:W-:-:S02]  /*0130*/  ISETP.GE.AND P0, PT, R21, 0x4, PT ;  /* 0x000000041500780c */ /* 0x000fc40003f06270 */
[----:B------:R-:W-:Y:S02]  /*0140*/  LOP3.LUT R6, R3, 0xffffff80, RZ, 0xc0, !PT ;  /* 0xffffff8003067812 */ /* 0x000fe400078ec0ff */
[----:B------:R-:W-:-:S03]  /*0150*/  LOP3.LUT R23, R23, 0x7f, R8, 0xf8, !PT ;  /* 0x0000007f17177812 */ /* 0x000fc600078ef808 */
[--C-:B------:R-:W-:Y:S02]  /*0160*/  IMAD.IADD R2, R4, 0x1, -R6.reuse ;  /* 0x0000000104027824 */ /* 0x100fe400078e0a06 */
[----:B------:R-:W-:Y:S01]  /*0170*/  IMAD R9, R21, 0x20, R6 ;  /* 0x0000002015097824 */ /* 0x000fe200078e0206 */
[----:B------:R-:W-:Y:S01]  /*0180*/  CS2R R6, SRZ ;  /* 0x0000000000067805 */ /* 0x000fe2000001ff00 */
[C---:B-----5:R-:W-:Y:S01]  /*0190*/  IMAD.WIDE R16, R2.reuse, 0x4, R12 ;  /* 0x0000000402107825 */ /* 0x060fe200078e020c */
[----:B------:R-:W-:Y:S02]  /*01a0*/  ISETP.LT.AND P1, PT, R2, 0x20, !P0 ;  /* 0x000000200200780c */ /* 0x000fe40004721270 */
[----:B------:R-:W-:Y:S01]  /*01b0*/  ISETP.LT.AND P0, PT, R4, 0x200, !P0 ;  /* 0x000002000400780c */ /* 0x000fe20004701270 */
[----:B------:R-:W-:Y:S01]  /*01c0*/  IMAD.IADD R22, R2, 0x1, R9 ;  /* 0x0000000102167824 */ /* 0x000fe200078e0209 */
[----:B------:R-:W-:Y:S02]  /*01d0*/  ISETP.LT.AND P1, PT, R4, 0x200, P1 ;  /* 0x000002000400780c */ /* 0x000fe40000f21270 */
[----:B------:R-:W-:-:S02]  /*01e0*/  CS2R R4, SRZ ;  /* 0x0000000000047805 */ /* 0x000fc4000001ff00 */
[----:B------:R-:W-:Y:S02]  /*01f0*/  LOP3.LUT R28, R2, 0xffffffe0, RZ, 0xc0, !PT ;  /* 0xffffffe0021c7812 */ /* 0x000fe400078ec0ff */
[----:B------:R-:W-:Y:S01]  /*0200*/  CS2R R8, SRZ ;  /* 0x0000000000087805 */ /* 0x000fe2000001ff00 */
[----:B--2---:R-:W-:Y:S01]  /*0210*/  IMAD.WIDE R18, R22, 0x4, R14 ;  /* 0x0000000416127825 */ /* 0x004fe200078e020e */
[----:B------:R-:W-:-:S03]  /*0220*/  ISETP.EQ.AND P4, PT, R28, 0x20, P0 ;  /* 0x000000201c00780c */ /* 0x000fc60000782270 */
[----:B------:R-:W-:Y:S01]  /*0230*/  VIADD R29, R22, 0xffffffe0 ;  /* 0xffffffe0161d7836 */ /* 0x000fe20000000000 */
[----:B------:R-:W-:Y:S02]  /*0240*/  CS2R R12, SRZ ;  /* 0x00000000000c7805 */ /* 0x000fe4000001ff00 */
[----:B------:R-:W-:Y:S01]  /*0250*/  CS2R R14, SRZ ;  /* 0x00000000000e7805 */ /* 0x000fe2000001ff00 */
[----:B0-----:R-:W-:Y:S01]  /*0260*/  IMAD.WIDE R26, R2, 0x4, R26 ;  /* 0x00000004021a7825 */ /* 0x001fe200078e021a */
[----:B------:R0:W2:Y:S03]  /*0270*/  @P1 LDG.E.EL.128 R4, desc[UR6][R18.64] ;  /* 0x0000000612041981 */ /* 0x0000a6000c2e1d00 */
[----:B------:R-:W-:Y:S01]  /*0280*/  IMAD.WIDE R24, R29, 0x4, R24 ;  /* 0x000000041d187825 */ /* 0x000fe200078e0218 */
[----:B------:R1:W3:Y:S04]  /*0290*/  @P1 LDG.E.EL.128 R8, desc[UR6][R16.64] ;  /* 0x0000000610081981 */ /* 0x0002e8000c2e1d00 */
[----:B------:R-:W4:Y:S01]  /*02a0*/  @P4 LDG.E.EL.128 R12, desc[UR6][R26.64+-0x80] ;  /* 0xffff80061a0c4981 */ /* 0x000f22000c2e1d00 */
[----:B0-----:R-:W-:-:S02]  /*02b0*/  CS2R R18, SRZ ;  /* 0x0000000000127805 */ /* 0x001fc4000001ff00 */
[----:B-1----:R-:W-:-:S06]  /*02c0*/  CS2R R16, SRZ ;  /* 0x0000000000107805 */ /* 0x002fcc000001ff00 */
[----:B------:R-:W5:Y:S01]  /*02d0*/  @P4 LDG.E.EL.128 R16, desc[UR6][R24.64] ;  /* 0x0000000618104981 */ /* 0x000f62000c2e1d00 */
[C---:B------:R-:W-:Y:S02]  /*02e0*/  ISETP.NE.AND P2, PT, R28.reuse, 0x20, PT ;  /* 0x000000201c00780c */ /* 0x040fe40003f45270 */
[C---:B------:R-:W-:Y:S02]  /*02f0*/  ISETP.NE.AND P3, PT, R28.reuse, 0x40, PT ;  /* 0x000000401c00780c */ /* 0x040fe40003f65270 */
[----:B------:R-:W-:Y:S02]  /*0300*/  ISETP.EQ.AND P5, PT, R28, 0x40, P0 ;  /* 0x000000401c00780c */ /* 0x000fe400007a2270 */
[----:B--2---:R-:W-:Y:S02]  /*0310*/  SEL R5, R5, RZ, P1 ;  /* 0x000000ff05057207 */ /* 0x004fe40000800000 */
[----:B------:R-:W-:Y:S02]  /*0320*/  SEL R6, R6, RZ, P1 ;  /* 0x000000ff06067207 */ /* 0x000fe40000800000 */
[----:B------:R-:W-:-:S02]  /*0330*/  SEL R4, R4, RZ, P1 ;  /* 0x000000ff04047207 */ /* 0x000fc40000800000 */
[----:B----4-:R-:W-:Y:S02]  /*0340*/  SEL R13, R13, RZ, P4 ;  /* 0x000000ff0d0d7207 */ /* 0x010fe40002000000 */
[----:B------:R-:W-:Y:S02]  /*0350*/  SEL R14, R14, RZ, P4 ;  /* 0x000000ff0e0e7207 */ /* 0x000fe40002000000 */
[----:B------:R-:W-:Y:S02]  /*0360*/  SEL R12, R12, RZ, P4 ;  /* 0x000000ff0c0c7207 */ /* 0x000fe40002000000 */
[----:B------:R-:W-:Y:S02]  /*0370*/  SEL R15, R15, RZ, P4 ;  /* 0x000000ff0f0f7207 */ /* 0x000fe40002000000 */
[----:B-----5:R-:W-:Y:S02]  /*0380*/  SEL R27, R16, RZ, P4 ;  /* 0x000000ff101b7207 */ /* 0x020fe40002000000 */
[----:B------:R-:W-:-:S02]  /*0390*/  SEL R28, R17, RZ, P4 ;  /* 0x000000ff111c7207 */ /* 0x000fc40002000000 */
[----:B------:R-:W-:Y:S01]  /*03a0*/  SEL R29, R18, RZ, P4 ;  /* 0x000000ff121d7207 */ /* 0x000fe20002000000 */
[----:B------:R-:W0:Y:S01]  /*03b0*/  LDC.64 R16, c[0x0][0x238] ;  /* 0x00008e00ff107b82 */ /* 0x000e220000000a00 */
[----:B------:R-:W-:Y:S01]  /*03c0*/  FADD R26, R27, R12 ;  /* 0x0000000c1b1a7221 */ /* 0x000fe20000000000 */
[----:B------:R-:W-:Y:S01]  /*03d0*/  FADD R25, R28, R13 ;  /* 0x0000000d1c197221 */ /* 0x000fe20000000000 */
[----:B---3--:R-:W-:Y:S01]  /*03e0*/  SEL R13, R8, RZ, P1 ;  /* 0x000000ff080d7207 */ /* 0x008fe20000800000 */
[----:B------:R-:W-:Y:S01]  /*03f0*/  FADD R24, R29, R14 ;  /* 0x0000000e1d187221 */ /* 0x000fe20000000000 */
[----:B------:R-:W-:Y:S02]  /*0400*/  SEL R8, R9, RZ, P1 ;  /* 0x000000ff09087207 */ /* 0x000fe40000800000 */
[----:B------:R-:W-:Y:S01]  /*0410*/  SEL R9, R10, RZ, P1 ;  /* 0x000000ff0a097207 */ /* 0x000fe20000800000 */
[----:B------:R-:W1:Y:S01]  /*0420*/  LDC.64 R28, c[0x0][0x230] ;  /* 0x00008c00ff1c7b82 */ /* 0x000e620000000a00 */
[----:B------:R-:W-:Y:S01]  /*0430*/  SEL R12, R19, RZ, P4 ;  /* 0x000000ff130c7207 */ /* 0x000fe20002000000 */
[----:B------:R-:W-:Y:S01]  /*0440*/  FADD R5, R5, R8 ;  /* 0x0000000805057221 */ /* 0x000fe20000000000 */
[----:B------:R-:W-:Y:S01]  /*0450*/  FADD R4, R4, R13 ;  /* 0x0000000d04047221 */ /* 0x000fe20000000000 */
[----:B------:R-:W-:Y:S01]  /*0460*/  FADD R6, R6, R9 ;  /* 0x0000000906067221 */ /* 0x000fe20000000000 */
[----:B------:R-:W-:Y:S01]  /*0470*/  CS2R R18, SRZ ;  /* 0x0000000000127805 */ /* 0x000fe2000001ff00 */
[----:B------:R-:W-:Y:S01]  /*0480*/  FADD R27, R12, R15 ;  /* 0x0000000f0c1b7221 */ /* 0x000fe20000000000 */
[----:B------:R-:W-:-:S02]  /*0490*/  CS2R R12, SRZ ;  /* 0x00000000000c7805 */ /* 0x000fc4000001ff00 */
[----:B------:R-:W-:Y:S01]  /*04a0*/  CS2R R14, SRZ ;  /* 0x00000000000e7805 */ /* 0x000fe2000001ff00 */
[----:B0-----:R-:W-:-:S04]  /*04b0*/  IMAD.WIDE R8, R2, 0x4, R16 ;  /* 0x0000000402087825 */ /* 0x001fc800078e0210 */
[----:B------:R-:W-:Y:S01]  /*04c0*/  VIADD R17, R22, 0xffffffc0 ;  /* 0xffffffc016117836 */ /* 0x000fe20000000000 */
[----:B------:R0:W2:Y:S03]  /*04d0*/  @P5 LDG.E.EL.128 R12, desc[UR6][R8.64+-0x100] ;  /* 0xffff0006080c5981 */ /* 0x0000a6000c2e1d00 */
[----:B-1----:R-:W-:Y:S01]  /*04e0*/  IMAD.WIDE R28, R17, 0x4, R28 ;  /* 0x00000004111c7825 */ /* 0x002fe200078e021c */
[----:B------:R-:W-:-:S06]  /*04f0*/  CS2R R16, SRZ ;  /* 0x0000000000107805 */ /* 0x000fcc000001ff00 */
[----:B------:R1:W3:Y:S01]  /*0500*/  @P5 LDG.E.EL.128 R16, desc[UR6][R28.64] ;  /* 0x000000061c105981 */ /* 0x0002e2000c2e1d00 */
[----:B0-----:R-:W1:Y:S01]  /*0510*/  LDC.64 R8, c[0x0][0x248] ;  /* 0x00009200ff087b82 */ /* 0x001e620000000a00 */
[----:B------:R-:W-:Y:S01]  /*0520*/  ISETP.GT.AND P4, PT, R2, 0x5f, P0 ;  /* 0x0000005f0200780c */ /* 0x000fe20000784270 */
[----:B------:R-:W-:Y:S01]  /*0530*/  VIADD R22, R22, 0xffffffa0 ;  /* 0xffffffa016167836 */ /* 0x000fe20000000000 */
[----:B------:R-:W-:Y:S01]  /*0540*/  SEL R11, R11, RZ, P1 ;  /* 0x000000ff0b0b7207 */ /* 0x000fe20000800000 */
[----:B-1----:R-:W-:-:S04]  /*0550*/  IMAD.WIDE R28, R2, 0x4, R8 ;  /* 0x00000004021c7825 */ /* 0x002fc800078e0208 */
[----:B------:R-:W0:Y:S01]  /*0560*/  LDC.64 R8, c[0x0][0x240] ;  /* 0x00009000ff087b82 */ /* 0x000e220000000a00 */
[----:B--2---:R-:W-:Y:S02]  /*0570*/  SEL R12, R12, RZ, P5 ;  /* 0x000000ff0c0c7207 */ /* 0x004fe40002800000 */
[----:B------:R-:W-:Y:S02]  /*0580*/  SEL R13, R13, RZ, P5 ;  /* 0x000000ff0d0d7207 */ /* 0x000fe40002800000 */
[----:B---3--:R-:W-:Y:S02]  /*0590*/  SEL R16, R16, RZ, P5 ;  /* 0x000000ff10107207 */ /* 0x008fe40002800000 */
[----:B------:R-:W-:-:S03]  /*05a0*/  SEL R10, R17, RZ, P5 ;  /* 0x000000ff110a7207 */ /* 0x000fc60002800000 */
[----:B------:R-:W-:Y:S02]  /*05b0*/  FADD R17, R16, R12 ;  /* 0x0000000c10117221 */ /* 0x000fe40000000000 */
[----:B------:R-:W-:Y:S01]  /*05c0*/  FADD R16, R10, R13 ;  /* 0x0000000d0a107221 */ /* 0x000fe20000000000 */
[----:B------:R-:W-:Y:S02]  /*05d0*/  SEL R13, R18, RZ, P5 ;  /* 0x000000ff120d7207 */ /* 0x000fe40002800000 */
[----:B------:R-:W-:Y:S02]  /*05e0*/  SEL R14, R14, RZ, P5 ;  /* 0x000000ff0e0e7207 */ /* 0x000fe40002800000 */
[----:B------:R-:W-:Y:S02]  /*05f0*/  SEL R15, R15, RZ, P5 ;  /* 0x000000ff0f0f7207 */ /* 0x000fe40002800000 */
[----:B------:R-:W-:Y:S01]  /*0600*/  SEL R18, R19, RZ, P5 ;  /* 0x000000ff13127207 */ /* 0x000fe20002800000 */
[----:B------:R-:W-:Y:S01]  /*0610*/  FADD R19, R13, R14 ;  /* 0x0000000e0d137221 */ /* 0x000fe20000000000 */
[----:B------:R-:W-:-:S03]  /*0620*/  CS2R R12, SRZ ;  /* 0x00000000000c7805 */ /* 0x000fc6000001ff00 */
[----:B------:R-:W-:Y:S01]  /*0630*/  FADD R18, R18, R15 ;  /* 0x0000000f12127221 */ /* 0x000fe20000000000 */
[----:B------:R-:W-:Y:S02]  /*0640*/  CS2R R14, SRZ ;  /* 0x00000000000e7805 */ /* 0x000fe4000001ff00 */
[----:B------:R-:W-:-:S04]  /*0650*/  SEL R10, R7, RZ, P1 ;  /* 0x000000ff070a7207 */ /* 0x000fc80000800000 */
[----:B------:R0:W2:Y:S01]  /*0660*/  @P4 LDG.E.EL.128 R12, desc[UR6][R28.64+-0x180] ;  /* 0xfffe80061c0c4981 */ /* 0x0000a2000c2e1d00 */
[----:B------:R-:W-:Y:S01]  /*0670*/  FADD R7, R10, R11 ;  /* 0x0000000b0a077221 */ /* 0x000fe20000000000 */
[----:B------:R-:W-:Y:S01]  /*0680*/  CS2R R10, SRZ ;  /* 0x00000000000a7805 */ /* 0x000fe2000001ff00 */
[----:B0-----:R-:W-:Y:S01]  /*0690*/  IMAD.WIDE R28, R22, 0x4, R8 ;  /* 0x00000004161c7825 */ /* 0x001fe200078e0208 */
[----:B------:R-:W-:-:S06]  /*06a0*/  CS2R R8, SRZ ;  /* 0x0000000000087805 */ /* 0x000fcc000001ff00 */
[----:B------:R-:W3:Y:S01]  /*06b0*/  @P4 LDG.E.EL.128 R8, desc[UR6][R28.64] ;  /* 0x000000061c084981 */ /* 0x000ee2000c2e1d00 */
[----:B------:R-:W0:Y:S01]  /*06c0*/  S2UR UR5, SR_CgaCtaId ;  /* 0x00000000000579c3 */ /* 0x000e220000008800 */
[C---:B------:R-:W-:Y:S01]  /*06d0*/  ISETP.GE.AND P5, PT, R2.reuse, 0x20, PT ;  /* 0x000000200200780c */ /* 0x040fe20003fa6270 */
[----:B------:R-:W-:Y:S01]  /*06e0*/  UMOV UR4, 0x400 ;  /* 0x0000040000047882 */ /* 0x000fe20000000000 */
[----:B------:R-:W-:Y:S01]  /*06f0*/  ISETP.GT.AND P1, PT, R2, 0x5f, PT ;  /* 0x0000005f0200780c */ /* 0x000fe20003f24270 */
[----:B0-----:R-:W-:Y:S01]  /*0700*/  UPRMT UR4, UR5, 0x654, UR4 ;  /* 0x0000065405047896 */ /* 0x001fe20008000004 */
[----:B------:R-:W-:Y:S01]  /*0710*/  IMAD R2, R21, 0x80, R2 ;  /* 0x0000008015027824 */ /* 0x000fe200078e0202 */
[----:B--2---:R-:W-:Y:S02]  /*0720*/  SEL R12, R12, RZ, P4 ;  /* 0x000000ff0c0c7207 */ /* 0x004fe40002000000 */
[----:B---3--:R-:W-:-:S05]  /*0730*/  SEL R8, R8, RZ, P4 ;  /* 0x000000ff08087207 */ /* 0x008fca0002000000 */
[----:B------:R-:W-:Y:S02]  /*0740*/  FADD R8, R8, R12 ;  /* 0x0000000c08087221 */ /* 0x000fe40000000000 */
[----:B------:R-:W0:Y:S01]  /*0750*/  S2R R12, SR_TID.X ;  /* 0x00000000000c7919 */ /* 0x000e220000002100 */
[----:B------:R-:W-:Y:S02]  /*0760*/  SEL R13, R13, RZ, P4 ;  /* 0x000000ff0d0d7207 */ /* 0x000fe40002000000 */
[----:B------:R-:W-:Y:S02]  /*0770*/  SEL R22, R9, RZ, P4 ;  /* 0x000000ff09167207 */ /* 0x000fe40002000000 */
[----:B------:R-:W-:Y:S02]  /*0780*/  SEL R29, R10, RZ, P4 ;  /* 0x000000ff0a1d7207 */ /* 0x000fe40002000000 */
[----:B------:R-:W-:Y:S01]  /*0790*/  SEL R14, R14, RZ, P4 ;  /* 0x000000ff0e0e7207 */ /* 0x000fe20002000000 */
[----:B------:R-:W-:Y:S01]  /*07a0*/  FADD R9, R22, R13 ;  /* 0x0000000d16097221 */ /* 0x000fe20000000000 */
[----:B------:R-:W-:-:S02]  /*07b0*/  SEL R15, R15, RZ, P4 ;  /* 0x000000ff0f0f7207 */ /* 0x000fc40002000000 */
[----:B------:R-:W-:Y:S01]  /*07c0*/  SEL R10, R11, RZ, P4 ;  /* 0x000000ff0b0a7207 */ /* 0x000fe20002000000 */
[----:B------:R-:W-:-:S04]  /*07d0*/  FADD R14, R29, R14 ;  /* 0x0000000e1d0e7221 */ /* 0x000fc80000000000 */
[----:B------:R-:W-:Y:S01]  /*07e0*/  FADD R15, R10, R15 ;  /* 0x0000000f0a0f7221 */ /* 0x000fe20000000000 */
[----:B------:R-:W-:Y:S02]  /*07f0*/  @P3 FSEL R17, R8, RZ, P1 ;  /* 0x000000ff08113208 */ /* 0x000fe40000800000 */
[----:B------:R-:W-:Y:S02]  /*0800*/  @P3 FSEL R16, R9, RZ, P1 ;  /* 0x000000ff09103208 */ /* 0x000fe40000800000 */
[----:B------:R-:W-:Y:S01]  /*0810*/  @P3 FSEL R19, R14, RZ, P1 ;  /* 0x000000ff0e133208 */ /* 0x000fe20000800000 */
[----:B0-----:R-:W-:-:S05]  /*0820*/  IMAD.SHL.U32 R13, R12, 0x10, RZ ;  /* 0x000000100c0d7824 */ /* 0x001fca00078e00ff */
[----:B------:R-:W-:Y:S02]  /*0830*/  LOP3.LUT R13, R13, 0x1f0, RZ, 0xc0, !PT ;  /* 0x000001f00d0d7812 */ /* 0x000fe400078ec0ff */
[----:B------:R-:W-:Y:S02]  /*0840*/  @P3 FSEL R18, R15, RZ, P1 ;  /* 0x000000ff0f123208 */ /* 0x000fe40000800000 */
[C---:B------:R-:W-:Y:S01]  /*0850*/  LOP3.LUT R20, R13.reuse, R20, RZ, 0xfc, !PT ;  /* 0x000000140d147212 */ /* 0x040fe200078efcff */
[----:B------:R-:W-:Y:S01]  /*0860*/  VIADD R13, R13, UR4 ;  /* 0x000000040d0d7c36 */ /* 0x000fe20008000000 */
[----:B------:R-:W-:Y:S02]  /*0870*/  @P5 FSEL R4, R26, R17, !P2 ;  /* 0x000000111a045208 */ /* 0x000fe40005000000 */
[----:B------:R-:W-:Y:S01]  /*0880*/  @P5 FSEL R5, R25, R16, !P2 ;  /* 0x0000001019055208 */ /* 0x000fe20005000000 */
[----:B------:R-:W-:Y:S01]  /*0890*/  IMAD R13, R20, 0x4, R13 ;  /* 0x00000004140d7824 */ /* 0x000fe200078e020d */
[----:B------:R-:W-:Y:S01]  /*08a0*/  @P5 FSEL R6, R24, R19, !P2 ;  /* 0x0000001318065208 */ /* 0x000fe20005000000 */
[----:B------:R-:W-:Y:S01]  /*08b0*/  IMAD.SHL.U32 R12, R12, 0x4, RZ ;  /* 0x000000040c0c7824 */ /* 0x000fe200078e00ff */
[----:B------:R-:W-:Y:S01]  /*08c0*/  @P5 FSEL R7, R27, R18, !P2 ;  /* 0x000000121b075208 */ /* 0x000fe20005000000 */
[----:B------:R-:W0:Y:S01]  /*08d0*/  LDC.64 R16, c[0x0][0x250] ;  /* 0x00009400ff107b82 */ /* 0x000e220000000a00 */
[----:B------:R-:W-:Y:S04]  /*08e0*/  STS [R13], R4 ;  /* 0x000000040d007388 */ /* 0x000fe80000000800 */
[----:B------:R-:W-:Y:S03]  /*08f0*/  STS [R13+0x14], R5 ;  /* 0x000014050d007388 */ /* 0x000fe60000000800 */
[----:B------:R-:W1:Y:S01]  /*0900*/  LDC.64 R14, c[0x0][0x258] ;  /* 0x00009600ff0e7b82 */ /* 0x000e620000000a00 */
[----:B------:R-:W-:Y:S04]  /*0910*/  STS [R13+0x28], R6 ;  /* 0x000028060d007388 */ /* 0x000fe80000000800 */
[----:B------:R2:W-:Y:S01]  /*0920*/  STS [R13+0x3c], R7 ;  /* 0x00003c070d007388 */ /* 0x0005e20000000800 */
[----:B------:R-:W-:-:S05]  /*0930*/  LOP3.LUT R8, R12, 0x1fc, RZ, 0xc0, !PT ;  /* 0x000001fc0c087812 */ /* 0x000fca00078ec0ff */
[----:B------:R-:W-:-:S04]  /*0940*/  VIADD R9, R8, UR4 ;  /* 0x0000000408097c36 */ /* 0x000fc80008000000 */
[----:B------:R-:W-:Y:S01]  /*0950*/  IMAD R12, R8, 0x4, R9 ;  /* 0x00000004080c7824 */ /* 0x000fe200078e0209 */
[----:B------:R-:W-:Y:S01]  /*0960*/  BAR.SYNC.DEFER_BLOCKING 0x0 ;  /* 0x0000000000007b1d */ /* 0x000fe20000010000 */
[----:B------:R-:W-:-:S05]  /*0970*/  IMAD.SHL.U32 R18, R0, 0x4, RZ ;  /* 0x0000000400127824 */ /* 0x000fca00078e00ff */
[----:B------:R-:W-:Y:S04]  /*0980*/  LDS R8, [R12] ;  /* 0x000000000c087984 */ /* 0x000fe80000000800 */
[----:B------:R-:W-:Y:S04]  /*0990*/  LDS R9, [R12+0x4] ;  /* 0x000004000c097984 */ /* 0x000fe80000000800 */
[----:B------:R-:W-:Y:S04]  /*09a0*/  LDS R10, [R12+0x8] ;  /* 0x000008000c0a7984 */ /* 0x000fe80000000800 */
[----:B------:R-:W3:Y:S01]  /*09b0*/  LDS R11, [R12+0xc] ;  /* 0x00000c000c0b7984 */ /* 0x000ee20000000800 */
[C---:B------:R-:W-:Y:S01]  /*09c0*/  ISETP.GE.AND P1, PT, R23.reuse, 0x200, PT ;  /* 0x000002001700780c */ /* 0x040fe20003f26270 */
[----:B------:R-:W-:-:S03]  /*09d0*/  IMAD.IADD R0, R23, 0x1, R0 ;  /* 0x0000000117007824 */ /* 0x000fc600078e0200 */
[----:B------:R-:W-:Y:S01]  /*09e0*/  ISETP.LT.AND P1, PT, R18, 0x4, !P1 ;  /* 0x000000041200780c */ /* 0x000fe20004f21270 */
[----:B--2---:R-:W-:Y:S02]  /*09f0*/  IMAD.SHL.U32 R13, R3, 0x4, RZ ;  /* 0x00000004030d7824 */ /* 0x004fe400078e00ff */
[----:B------:R-:W-:-:S03]  /*0a00*/  IMAD.SHL.U32 R3, R0, 0x4, RZ ;  /* 0x0000000400037824 */ /* 0x000fc600078e00ff */
[----:B------:R-:W-:Y:S01]  /*0a10*/  LOP3.LUT R13, R13, 0xfffffe00, RZ, 0xc0, !PT ;  /* 0xfffffe000d0d7812 */ /* 0x000fe200078ec0ff */
[----:B0-----:R-:W-:-:S04]  /*0a20*/  IMAD.WIDE R16, R3, 0x4, R16 ;  /* 0x0000000403107825 */ /* 0x001fc800078e0210 */
[----:B------:R-:W-:-:S04]  /*0a30*/  IMAD.IADD R13, R2, 0x1, R13 ;  /* 0x00000001020d7824 */ /* 0x000fc800078e020d */
[----:B-1----:R-:W-:Y:S01]  /*0a40*/  IMAD.WIDE R14, R13, 0x4, R14 ;  /* 0x000000040d0e7825 */ /* 0x002fe200078e020e */
[----:B---3--:R0:W-:Y:S02]  /*0a50*/  @P1 STG.E.128 desc[UR6][R16.64], R8 ;  /* 0x0000000810001986 */ /* 0x0081e4000c101d06 */
[----:B0-----:R-:W-:Y:S05]  /*0a60*/  @!P0 EXIT ;  /* 0x000000000000894d */ /* 0x001fea0003800000 */
[----:B------:R-:W-:Y:S01]  /*0a70*/  STG.E.128 desc[UR6][R14.64], R4 ;  /* 0x000000040e007986 */ /* 0x000fe2000c101d06 */
[----:B------:R-:W-:Y:S05]  /*0a80*/  EXIT ;  /* 0x000000000000794d */ /* 0x000fea0003800000 */
.L_x_0:
[----:B------:R-:W-:-:S00]  /*0a90*/  BRA `(.L_x_0) ;  /* 0xfffffffc00fc7947 */ /* 0x000fc0000383ffff */
[----:B------:R-:W-:-:S00]  /*0aa0*/  NOP ;  /* 0x0000000000007918 */ /* 0x000fc00000000000 */
        /* <DEDUP_REMOVED lines=13> */
.L_x_1:


//--------------------- .nv.shared.triton_poi_fused_cat_convolution_15 --------------------------
	.section	.nv.shared.triton_poi_fused_cat_convolution_15,"aw",@nobits
	.sectionflags	@""
	.align	16
	.zero		1024


//--------------------- .nv.constant0.triton_poi_fused_cat_convolution_15 --------------------------
	.section	.nv.constant0.triton_poi_fused_cat_convolution_15,"a",@progbits
	.sectionflags	@""
	.align	4
.nv.constant0.triton_poi_fused_cat_convolution_15:
	.zero		616
